	.headerflags	@"EF_CUDA_TEXMODE_UNIFIED EF_CUDA_64BIT_ADDRESS EF_CUDA_ACCELERATORS EF_CUDA_SM90 EF_CUDA_VIRTUAL_SM(EF_CUDA_SM90)"
	.elftype	@"ET_EXEC"


//--------------------- .nv.info                  --------------------------
	.section	.nv.info,"",@"SHT_CUDA_INFO"
	.align	4


	//----- nvinfo : EIATTR_REGCOUNT
	.align		4
        /*0000*/ 	.byte	0x04, 0x2f
        /*0002*/ 	.short	(.L_1 - .L_0)
	.align		4
.L_0:
        /*0004*/ 	.word	index@(triton_poi_fused_convolution_42)
        /*0008*/ 	.word	0x0000000a


	//----- nvinfo : EIATTR_MIN_STACK_SIZE
	.align		4
.L_1:
        /*000c*/ 	.byte	0x04, 0x12
        /*000e*/ 	.short	(.L_3 - .L_2)
	.align		4
.L_2:
        /*0010*/ 	.word	index@(triton_poi_fused_convolution_42)
        /*0014*/ 	.word	0x00000000


	//----- nvinfo : EIATTR_FRAME_SIZE
	.align		4
.L_3:
        /*0018*/ 	.byte	0x04, 0x11
        /*001a*/ 	.short	(.L_5 - .L_4)
	.align		4
.L_4:
        /*001c*/ 	.word	index@(triton_poi_fused_convolution_42)
        /*0020*/ 	.word	0x00000000


	//----- nvinfo : EIATTR_MIN_STACK_SIZE
	.align		4
.L_5:
        /*0024*/ 	.byte	0x04, 0x12
        /*0026*/ 	.short	(.L_7 - .L_6)
	.align		4
.L_6:
        /*0028*/ 	.word	index@(triton_poi_fused_convolution_42)
        /*002c*/ 	.word	0x00000000
.L_7:


//--------------------- .nv.info.triton_poi_fused_convolution_42 --------------------------
	.section	.nv.info.triton_poi_fused_convolution_42,"",@"SHT_CUDA_INFO"
	.sectionflags	@""
	.align	4


	//----- nvinfo : EIATTR_CUDA_API_VERSION
	.align		4
        /*0000*/ 	.byte	0x04, 0x37
        /*0002*/ 	.short	(.L_9 - .L_8)
.L_8:
        /*0004*/ 	.word	0x0000007c


	//----- nvinfo : EIATTR_KPARAM_INFO
	.align		4
.L_9:
        /*0008*/ 	.byte	0x04, 0x17
        /*000a*/ 	.short	(.L_11 - .L_10)
.L_10:
        /*000c*/ 	.word	0x00000000
        /*0010*/ 	.short	0x0002
        /*0012*/ 	.short	0x0010
        /*0014*/ 	.byte	0x00, 0xf0, 0x11, 0x00


	//----- nvinfo : EIATTR_KPARAM_INFO
	.align		4
.L_11:
        /*0018*/ 	.byte	0x04, 0x17
        /*001a*/ 	.short	(.L_13 - .L_12)
.L_12:
        /*001c*/ 	.word	0x00000000
        /*0020*/ 	.short	0x0001
        /*0022*/ 	.short	0x0008
        /*0024*/ 	.byte	0x00, 0xf4, 0x21, 0x00


	//----- nvinfo : EIATTR_KPARAM_INFO
	.align		4
.L_13:
        /*0028*/ 	.byte	0x04, 0x17
        /*002a*/ 	.short	(.L_15 - .L_14)
.L_14:
        /*002c*/ 	.word	0x00000000
        /*0030*/ 	.short	0x0000
        /*0032*/ 	.short	0x0000
        /*0034*/ 	.byte	0x00, 0xf4, 0x21, 0x00


	//----- nvinfo : EIATTR_SPARSE_MMA_MASK
	.align		4
.L_15:
        /*0038*/ 	.byte	0x03, 0x50
        /*003a*/ 	.short	0x0000


	//----- nvinfo : EIATTR_MAXREG_COUNT
	.align		4
        /*003c*/ 	.byte	0x03, 0x1b
        /*003e*/ 	.short	0x00ff


	//----- nvinfo : EIATTR_EXIT_INSTR_OFFSETS
	.align		4
        /*0040*/ 	.byte	0x04, 0x1c
        /*0042*/ 	.short	(.L_17 - .L_16)


	//   ....[0]....
.L_16:
        /*0044*/ 	.word	0x00000100


	//   ....[1]....
        /*0048*/ 	.word	0x00000120


	//----- nvinfo : EIATTR_REQNTID
	.align		4
.L_17:
        /*004c*/ 	.byte	0x04, 0x10
        /*004e*/ 	.short	(.L_19 - .L_18)
.L_18:
        /*0050*/ 	.word	0x00000020
        /*0054*/ 	.word	0x00000001
        /*0058*/ 	.word	0x00000001


	//----- nvinfo : EIATTR_CBANK_PARAM_SIZE
	.align		4
.L_19:
        /*005c*/ 	.byte	0x03, 0x19
        /*005e*/ 	.short	0x0014


	//----- nvinfo : EIATTR_PARAM_CBANK
	.align		4
        /*0060*/ 	.byte	0x04, 0x0a
        /*0062*/ 	.short	(.L_21 - .L_20)
	.align		4
.L_20:
        /*0064*/ 	.word	index@(.nv.constant0.triton_poi_fused_convolution_42)
        /*0068*/ 	.short	0x0210
        /*006a*/ 	.short	0x0014


	//----- nvinfo : EIATTR_SW_WAR
	.align		4
.L_21:
        /*006c*/ 	.byte	0x04, 0x36
        /*006e*/ 	.short	(.L_23 - .L_22)
.L_22:
        /*0070*/ 	.word	0x00000008
.L_23:


//--------------------- .nv.callgraph             --------------------------
	.section	.nv.callgraph,"",@"SHT_CUDA_CALLGRAPH"
	.align	4
	.sectionentsize	8
	.align		4
        /*0000*/ 	.word	0x00000000
	.align		4
        /*0004*/ 	.word	0xffffffff
	.align		4
        /*0008*/ 	.word	0x00000000
	.align		4
        /*000c*/ 	.word	0xfffffffe
	.align		4
        /*0010*/ 	.word	0x00000000
	.align		4
        /*0014*/ 	.word	0xfffffffd
	.align		4
        /*0018*/ 	.word	0x00000000
	.align		4
        /*001c*/ 	.word	0xfffffffc


//--------------------- .text.triton_poi_fused_convolution_42 --------------------------
	.section	.text.triton_poi_fused_convolution_42,"ax",@progbits
	.align	128
        .global         triton_poi_fused_convolution_42
        .type           triton_poi_fused_convolution_42,@function
        .size           triton_poi_fused_convolution_42,(.L_x_1 - triton_poi_fused_convolution_42)
        .other          triton_poi_fused_convolution_42,@"STO_CUDA_ENTRY STV_DEFAULT"
triton_poi_fused_convolution_42:
.text.triton_poi_fused_convolution_42:
[----:B------:R-:W0:Y:S02]  /*0000*/  LDC R1, c[0x0][0x28] ;  /* 0x00000a00ff017b82 */ /* 0x000e240000000800 */
[----:B------:R-:W1:Y:S01]  /*0010*/  S2R R6, SR_TID.X ;  /* 0x0000000000067919 */ /* 0x000e620000002100 */
[----:B------:R-:W2:Y:S01]  /*0020*/  LDC.64 R2, c[0x0][0x210] ;  /* 0x00008400ff027b82 */ /* 0x000ea20000000a00 */
[----:B------:R-:W-:Y:S01]  /*0030*/  ULDC.64 UR4, c[0x0][0x208] ;  /* 0x0000820000047ab9 */ /* 0x000fe20000000a00 */
[----:B------:R-:W3:Y:S06]  /*0040*/  S2R R7, SR_CTAID.X ;  /* 0x0000000000077919 */ /* 0x000eec0000002500 */
[----:B------:R-:W4:Y:S01]  /*0050*/  LDC.64 R4, c[0x0][0x218] ;  /* 0x00008600ff047b82 */ /* 0x000f220000000a00 */
[----:B-1----:R-:W-:Y:S01]  /*0060*/  LOP3.LUT R0, R6, 0x7, RZ, 0xc0, !PT ;  /* 0x0000000706007812 */ /* 0x002fe200078ec0ff */
[----:B----4-:R-:W4:Y:S04]  /*0070*/  LDG.E R5, desc[UR4][R4.64] ;  /* 0x0000000404057981 */ /* 0x010f28000c1e1900 */
[----:B---3--:R-:W-:-:S02]  /*0080*/  IMAD R7, R7, 0x8, R0 ;  /* 0x0000000807077824 */ /* 0x008fc400078e0200 */
[----:B------:R-:W-:Y:S02]  /*0090*/  IMAD.MOV.U32 R0, RZ, RZ, RZ ;  /* 0x000000ffff007224 */ /* 0x000fe400078e00ff */
[C---:B--2---:R-:W-:Y:S01]  /*00a0*/  IMAD.WIDE R2, R7.reuse, 0x4, R2 ;  /* 0x0000000407027825 */ /* 0x044fe200078e0202 */
[----:B------:R-:W-:-:S13]  /*00b0*/  ISETP.GE.AND P0, PT, R7, 0x8, PT ;  /* 0x000000080700780c */ /* 0x000fda0003f06270 */
[----:B------:R-:W4:Y:S01]  /*00c0*/  @!P0 LDG.E R0, desc[UR4][R2.64] ;  /* 0x0000000402008981 */ /* 0x000f22000c1e1900 */
[----:B------:R-:W-:-:S04]  /*00d0*/  LOP3.LUT P0, RZ, R6, 0x18, RZ, 0xc0, !PT ;  /* 0x0000001806ff7812 */ /* 0x000fc8000780c0ff */
[----:B------:R-:W-:Y:S01]  /*00e0*/  ISETP.LT.AND P0, PT, R7, 0x8, !P0 ;  /* 0x000000080700780c */ /* 0x000fe20004701270 */
[----:B----4-:R-:W-:-:S12]  /*00f0*/  FADD R7, R5, R0 ;  /* 0x0000000005077221 */ /* 0x010fd80000000000 */
[----:B------:R-:W-:Y:S05]  /*0100*/  @!P0 EXIT ;  /* 0x000000000000894d */ /* 0x000fea0003800000 */
[----:B------:R-:W-:Y:S01]  /*0110*/  STG.E desc[UR4][R2.64], R7 ;  /* 0x0000000702007986 */ /* 0x000fe2000c101904 */
[----:B------:R-:W-:Y:S05]  /*0120*/  EXIT ;  /* 0x000000000000794d */ /* 0x000fea0003800000 */
.L_x_0:
[----:B------:R-:W-:-:S00]  /*0130*/  BRA `(.L_x_0) ;  /* 0xfffffffc00fc7947 */ /* 0x000fc0000383ffff */
[----:B------:R-:W-:-:S00]  /*0140*/  NOP ;  /* 0x0000000000007918 */ /* 0x000fc00000000000 */
        /* <DEDUP_REMOVED lines=11> */
.L_x_1:


//--------------------- .nv.constant0.triton_poi_fused_convolution_42 --------------------------
	.section	.nv.constant0.triton_poi_fused_convolution_42,"a",@progbits
	.sectionflags	@""
	.align	4
.nv.constant0.triton_poi_fused_convolution_42:
	.zero		548
